//
// Generated by NVIDIA NVVM Compiler
//
// Compiler Build ID: CL-36424714
// Cuda compilation tools, release 13.0, V13.0.88
// Based on NVVM 20.0.0
//

.version 9.0
.target sm_100
.address_size 64

	// .globl	_Z14VectorMultiplyPPfS0_S0_

.visible .entry _Z14VectorMultiplyPPfS0_S0_(
	.param .u64 .ptr .align 1 _Z14VectorMultiplyPPfS0_S0__param_0,
	.param .u64 .ptr .align 1 _Z14VectorMultiplyPPfS0_S0__param_1,
	.param .u64 .ptr .align 1 _Z14VectorMultiplyPPfS0_S0__param_2
)
{
	.reg .pred 	%p<2>;
	.reg .b32 	%r<13>;
	.reg .b32 	%f<41>;
	.reg .b64 	%rd<91>;

	ld.param.u64 	%rd9, [_Z14VectorMultiplyPPfS0_S0__param_0];
	ld.param.u64 	%rd10, [_Z14VectorMultiplyPPfS0_S0__param_1];
	ld.param.u64 	%rd11, [_Z14VectorMultiplyPPfS0_S0__param_2];
	cvta.to.global.u64 	%rd12, %rd11;
	cvta.to.global.u64 	%rd13, %rd10;
	cvta.to.global.u64 	%rd14, %rd9;
	mov.u32 	%r5, %ctaid.x;
	mov.u32 	%r6, %ntid.x;
	mov.u32 	%r7, %tid.x;
	mad.lo.s32 	%r1, %r5, %r6, %r7;
	mov.u32 	%r8, %ctaid.y;
	mov.u32 	%r9, %ntid.y;
	mov.u32 	%r10, %tid.y;
	mad.lo.s32 	%r11, %r8, %r9, %r10;
	mul.wide.u32 	%rd15, %r11, 8;
	add.s64 	%rd1, %rd14, %rd15;
	add.s64 	%rd2, %rd12, %rd15;
	add.s64 	%rd89, %rd13, 32;
	mov.b32 	%r12, 0;
	mov.b64 	%rd90, 0;
	mul.wide.s32 	%rd21, %r1, 4;
$L__BB0_1:
	ld.global.u64 	%rd16, [%rd1];
	cvta.to.global.u64 	%rd17, %rd16;
	add.s64 	%rd18, %rd17, %rd90;
	ld.global.f32 	%f1, [%rd18];
	ld.global.u64 	%rd19, [%rd89+-32];
	cvta.to.global.u64 	%rd20, %rd19;
	add.s64 	%rd22, %rd20, %rd21;
	ld.global.f32 	%f2, [%rd22];
	add.f32 	%f3, %f1, %f2;
	ld.global.u64 	%rd23, [%rd2];
	cvta.to.global.u64 	%rd24, %rd23;
	add.s64 	%rd25, %rd24, %rd21;
	ld.global.f32 	%f4, [%rd25];
	add.f32 	%f5, %f3, %f4;
	st.global.f32 	[%rd25], %f5;
	ld.global.u64 	%rd26, [%rd1];
	cvta.to.global.u64 	%rd27, %rd26;
	add.s64 	%rd28, %rd27, %rd90;
	ld.global.f32 	%f6, [%rd28+4];
	ld.global.u64 	%rd29, [%rd89+-24];
	cvta.to.global.u64 	%rd30, %rd29;
	add.s64 	%rd31, %rd30, %rd21;
	ld.global.f32 	%f7, [%rd31];
	add.f32 	%f8, %f6, %f7;
	ld.global.u64 	%rd32, [%rd2];
	cvta.to.global.u64 	%rd33, %rd32;
	add.s64 	%rd34, %rd33, %rd21;
	ld.global.f32 	%f9, [%rd34];
	add.f32 	%f10, %f8, %f9;
	st.global.f32 	[%rd34], %f10;
	ld.global.u64 	%rd35, [%rd1];
	cvta.to.global.u64 	%rd36, %rd35;
	add.s64 	%rd37, %rd36, %rd90;
	ld.global.f32 	%f11, [%rd37+8];
	ld.global.u64 	%rd38, [%rd89+-16];
	cvta.to.global.u64 	%rd39, %rd38;
	add.s64 	%rd40, %rd39, %rd21;
	ld.global.f32 	%f12, [%rd40];
	add.f32 	%f13, %f11, %f12;
	ld.global.u64 	%rd41, [%rd2];
	cvta.to.global.u64 	%rd42, %rd41;
	add.s64 	%rd43, %rd42, %rd21;
	ld.global.f32 	%f14, [%rd43];
	add.f32 	%f15, %f13, %f14;
	st.global.f32 	[%rd43], %f15;
	ld.global.u64 	%rd44, [%rd1];
	cvta.to.global.u64 	%rd45, %rd44;
	add.s64 	%rd46, %rd45, %rd90;
	ld.global.f32 	%f16, [%rd46+12];
	ld.global.u64 	%rd47, [%rd89+-8];
	cvta.to.global.u64 	%rd48, %rd47;
	add.s64 	%rd49, %rd48, %rd21;
	ld.global.f32 	%f17, [%rd49];
	add.f32 	%f18, %f16, %f17;
	ld.global.u64 	%rd50, [%rd2];
	cvta.to.global.u64 	%rd51, %rd50;
	add.s64 	%rd52, %rd51, %rd21;
	ld.global.f32 	%f19, [%rd52];
	add.f32 	%f20, %f18, %f19;
	st.global.f32 	[%rd52], %f20;
	ld.global.u64 	%rd53, [%rd1];
	cvta.to.global.u64 	%rd54, %rd53;
	add.s64 	%rd55, %rd54, %rd90;
	ld.global.f32 	%f21, [%rd55+16];
	ld.global.u64 	%rd56, [%rd89];
	cvta.to.global.u64 	%rd57, %rd56;
	add.s64 	%rd58, %rd57, %rd21;
	ld.global.f32 	%f22, [%rd58];
	add.f32 	%f23, %f21, %f22;
	ld.global.u64 	%rd59, [%rd2];
	cvta.to.global.u64 	%rd60, %rd59;
	add.s64 	%rd61, %rd60, %rd21;
	ld.global.f32 	%f24, [%rd61];
	add.f32 	%f25, %f23, %f24;
	st.global.f32 	[%rd61], %f25;
	ld.global.u64 	%rd62, [%rd1];
	cvta.to.global.u64 	%rd63, %rd62;
	add.s64 	%rd64, %rd63, %rd90;
	ld.global.f32 	%f26, [%rd64+20];
	ld.global.u64 	%rd65, [%rd89+8];
	cvta.to.global.u64 	%rd66, %rd65;
	add.s64 	%rd67, %rd66, %rd21;
	ld.global.f32 	%f27, [%rd67];
	add.f32 	%f28, %f26, %f27;
	ld.global.u64 	%rd68, [%rd2];
	cvta.to.global.u64 	%rd69, %rd68;
	add.s64 	%rd70, %rd69, %rd21;
	ld.global.f32 	%f29, [%rd70];
	add.f32 	%f30, %f28, %f29;
	st.global.f32 	[%rd70], %f30;
	ld.global.u64 	%rd71, [%rd1];
	cvta.to.global.u64 	%rd72, %rd71;
	add.s64 	%rd73, %rd72, %rd90;
	ld.global.f32 	%f31, [%rd73+24];
	ld.global.u64 	%rd74, [%rd89+16];
	cvta.to.global.u64 	%rd75, %rd74;
	add.s64 	%rd76, %rd75, %rd21;
	ld.global.f32 	%f32, [%rd76];
	add.f32 	%f33, %f31, %f32;
	ld.global.u64 	%rd77, [%rd2];
	cvta.to.global.u64 	%rd78, %rd77;
	add.s64 	%rd79, %rd78, %rd21;
	ld.global.f32 	%f34, [%rd79];
	add.f32 	%f35, %f33, %f34;
	st.global.f32 	[%rd79], %f35;
	ld.global.u64 	%rd80, [%rd1];
	cvta.to.global.u64 	%rd81, %rd80;
	add.s64 	%rd82, %rd81, %rd90;
	ld.global.f32 	%f36, [%rd82+28];
	ld.global.u64 	%rd83, [%rd89+24];
	cvta.to.global.u64 	%rd84, %rd83;
	add.s64 	%rd85, %rd84, %rd21;
	ld.global.f32 	%f37, [%rd85];
	add.f32 	%f38, %f36, %f37;
	ld.global.u64 	%rd86, [%rd2];
	cvta.to.global.u64 	%rd87, %rd86;
	add.s64 	%rd88, %rd87, %rd21;
	ld.global.f32 	%f39, [%rd88];
	add.f32 	%f40, %f38, %f39;
	st.global.f32 	[%rd88], %f40;
	add.s32 	%r12, %r12, 8;
	add.s64 	%rd90, %rd90, 32;
	add.s64 	%rd89, %rd89, 64;
	setp.ne.s32 	%p1, %r12, 3136;
	@%p1 bra 	$L__BB0_1;
	ret;

}


// ===== COMPILED SASS (sm_100) =====

	.target	sm_100

	.elftype	@"ET_EXEC"


//--------------------- .note.nv.tkinfo           --------------------------
	.section	.note.nv.tkinfo,"",@"SHT_NOTE"
	.sectionflags	@"SHF_NOTE_NV_TKINFO"
	.tkinfo
        /*0018*/ 	.word	0x00000002
        /*0030*/ 	.string	""
        /*0030*/ 	.string	"ptxas"
        /*0030*/ 	.string	"Cuda compilation tools, release 13.0, V13.0.88"
        /*0030*/ 	.string	"Build cuda_13.0.r13.0/compiler.36424714_0"
        /*0030*/ 	.string	"-arch sm_100 -m 64 "



//--------------------- .note.nv.cuinfo           --------------------------
	.section	.note.nv.cuinfo,"",@"SHT_NOTE"
	.sectionflags	@"SHF_NOTE_NV_CUINFO"
        /*0018*/ 	.short	0x0002
        /*001a*/ 	.short	0x0064
        /*001c*/ 	.short	0x0082
	.zero		2


//--------------------- .nv.info                  --------------------------
	.section	.nv.info,"",@"SHT_CUDA_INFO"
	.align	4


	//----- nvinfo : EIATTR_REGCOUNT
	.align		4
        /*0000*/ 	.byte	0x04, 0x2f
        /*0002*/ 	.short	(.L_1 - .L_0)
	.align		4
.L_0:
        /*0004*/ 	.word	index@(_Z14VectorMultiplyPPfS0_S0_)
        /*0008*/ 	.word	0x0000001a


	//----- nvinfo : EIATTR_FRAME_SIZE
	.align		4
.L_1:
        /*000c*/ 	.byte	0x04, 0x11
        /*000e*/ 	.short	(.L_3 - .L_2)
	.align		4
.L_2:
        /*0010*/ 	.word	index@(_Z14VectorMultiplyPPfS0_S0_)
        /*0014*/ 	.word	0x00000000


	//----- nvinfo : EIATTR_MIN_STACK_SIZE
	.align		4
.L_3:
        /*0018*/ 	.byte	0x04, 0x12
        /*001a*/ 	.short	(.L_5 - .L_4)
	.align		4
.L_4:
        /*001c*/ 	.word	index@(_Z14VectorMultiplyPPfS0_S0_)
        /*0020*/ 	.word	0x00000000
.L_5:


//--------------------- .nv.compat                --------------------------
	.section	.nv.compat,"",@"SHT_CUDA_COMPAT_INFO"
	.align	4
        /*0000*/ 	.byte	0x02, 0x09, 0x00, 0x00, 0x02, 0x02, 0x01, 0x00, 0x02, 0x05, 0x05, 0x00, 0x03, 0x07, 0x01, 0x01
        /*0010*/ 	.byte	0x02, 0x03, 0x00, 0x00, 0x02, 0x06, 0x01, 0x00, 0x04, 0x0b, 0x08, 0x00, 0x09, 0x00, 0x00, 0x00
        /*0020*/ 	.byte	0x00, 0x00, 0x00, 0x00


//--------------------- .nv.info._Z14VectorMultiplyPPfS0_S0_ --------------------------
	.section	.nv.info._Z14VectorMultiplyPPfS0_S0_,"",@"SHT_CUDA_INFO"
	.sectionflags	@""
	.align	4


	//----- nvinfo : EIATTR_CUDA_API_VERSION
	.align		4
        /*0000*/ 	.byte	0x04, 0x37
        /*0002*/ 	.short	(.L_7 - .L_6)
.L_6:
        /*0004*/ 	.word	0x00000082


	//----- nvinfo : EIATTR_KPARAM_INFO
	.align		4
.L_7:
        /*0008*/ 	.byte	0x04, 0x17
        /*000a*/ 	.short	(.L_9 - .L_8)
.L_8:
        /*000c*/ 	.word	0x00000000
        /*0010*/ 	.short	0x0002
        /*0012*/ 	.short	0x0010
        /*0014*/ 	.byte	0x00, 0xf5, 0x21, 0x00


	//----- nvinfo : EIATTR_KPARAM_INFO
	.align		4
.L_9:
        /*0018*/ 	.byte	0x04, 0x17
        /*001a*/ 	.short	(.L_11 - .L_10)
.L_10:
        /*001c*/ 	.word	0x00000000
        /*0020*/ 	.short	0x0001
        /*0022*/ 	.short	0x0008
        /*0024*/ 	.byte	0x00, 0xf5, 0x21, 0x00


	//----- nvinfo : EIATTR_KPARAM_INFO
	.align		4
.L_11:
        /*0028*/ 	.byte	0x04, 0x17
        /*002a*/ 	.short	(.L_13 - .L_12)
.L_12:
        /*002c*/ 	.word	0x00000000
        /*0030*/ 	.short	0x0000
        /*0032*/ 	.short	0x0000
        /*0034*/ 	.byte	0x00, 0xf5, 0x21, 0x00


	//----- nvinfo : EIATTR_SPARSE_MMA_MASK
	.align		4
.L_13:
        /*0038*/ 	.byte	0x03, 0x50
        /*003a*/ 	.short	0x0000


	//----- nvinfo : EIATTR_MAXREG_COUNT
	.align		4
        /*003c*/ 	.byte	0x03, 0x1b
        /*003e*/ 	.short	0x00ff


	//----- nvinfo : EIATTR_MERCURY_ISA_VERSION
	.align		4
        /*0040*/ 	.byte	0x03, 0x5f
        /*0042*/ 	.short	0x0101


	//----- nvinfo : EIATTR_VRC_CTA_INIT_COUNT
	.align		4
        /*0044*/ 	.byte	0x02, 0x4a
	.zero		1
	.zero		1


	//----- nvinfo : EIATTR_EXIT_INSTR_OFFSETS
	.align		4
        /*0048*/ 	.byte	0x04, 0x1c
        /*004a*/ 	.short	(.L_15 - .L_14)


	//   ....[0]....
.L_14:
        /*004c*/ 	.word	0x00000850


	//----- nvinfo : EIATTR_CBANK_PARAM_SIZE
	.align		4
.L_15:
        /*0050*/ 	.byte	0x03, 0x19
        /*0052*/ 	.short	0x0018


	//----- nvinfo : EIATTR_PARAM_CBANK
	.align		4
        /*0054*/ 	.byte	0x04, 0x0a
        /*0056*/ 	.short	(.L_17 - .L_16)
	.align		4
.L_16:
        /*0058*/ 	.word	index@(.nv.constant0._Z14VectorMultiplyPPfS0_S0_)
        /*005c*/ 	.short	0x0380
        /*005e*/ 	.short	0x0018


	//----- nvinfo : EIATTR_SW_WAR
	.align		4
.L_17:
        /*0060*/ 	.byte	0x04, 0x36
        /*0062*/ 	.short	(.L_19 - .L_18)
.L_18:
        /*0064*/ 	.word	0x00000008
.L_19:


//--------------------- .nv.callgraph             --------------------------
	.section	.nv.callgraph,"",@"SHT_CUDA_CALLGRAPH"
	.align	4
	.sectionentsize	8
	.align		4
        /*0000*/ 	.word	0x00000000
	.align		4
        /*0004*/ 	.word	0xffffffff
	.align		4
        /*0008*/ 	.word	0x00000000
	.align		4
        /*000c*/ 	.word	0xfffffffe
	.align		4
        /*0010*/ 	.word	0x00000000
	.align		4
        /*0014*/ 	.word	0xfffffffd
	.align		4
        /*0018*/ 	.word	0x00000000
	.align		4
        /*001c*/ 	.word	0xfffffffc


//--------------------- .text._Z14VectorMultiplyPPfS0_S0_ --------------------------
	.section	.text._Z14VectorMultiplyPPfS0_S0_,"ax",@progbits
	.align	128
        .global         _Z14VectorMultiplyPPfS0_S0_
        .type           _Z14VectorMultiplyPPfS0_S0_,@function
        .size           _Z14VectorMultiplyPPfS0_S0_,(.L_x_2 - _Z14VectorMultiplyPPfS0_S0_)
        .other          _Z14VectorMultiplyPPfS0_S0_,@"STO_CUDA_ENTRY STV_DEFAULT"
_Z14VectorMultiplyPPfS0_S0_:
.text._Z14VectorMultiplyPPfS0_S0_:
[----:B------:R-:W-:Y:S01]  /*0000*/  LDC R1, c[0x0][0x37c] ;  /* 0x0000df00ff017b82 */ /* 0x000fe20000000800 */
[----:B------:R-:W0:Y:S07]  /*0010*/  S2R R6, SR_TID.Y ;  /* 0x0000000000067919 */ /* 0x000e2e0000002200 */
[----:B------:R-:W1:Y:S01]  /*0020*/  LDC R0, c[0x0][0x360] ;  /* 0x0000d800ff007b82 */ /* 0x000e620000000800 */
[----:B------:R-:W2:Y:S01]  /*0030*/  LDCU.64 UR6, c[0x0][0x388] ;  /* 0x00007100ff0677ac */ /* 0x000ea20008000a00 */
[----:B------:R-:W1:Y:S01]  /*0040*/  S2R R9, SR_TID.X ;  /* 0x0000000000097919 */ /* 0x000e620000002100 */
[----:B------:R-:W3:Y:S05]  /*0050*/  LDCU.64 UR8, c[0x0][0x358] ;  /* 0x00006b00ff0877ac */ /* 0x000eea0008000a00 */
[----:B------:R-:W0:Y:S08]  /*0060*/  S2UR UR10, SR_CTAID.Y ;  /* 0x00000000000a79c3 */ /* 0x000e300000002600 */
[----:B------:R-:W0:Y:S01]  /*0070*/  LDC R7, c[0x0][0x364] ;  /* 0x0000d900ff077b82 */ /* 0x000e220000000800 */
[----:B--2---:R-:W-:-:S04]  /*0080*/  UIADD3 UR5, UP0, UPT, UR6, 0x20, URZ ;  /* 0x0000002006057890 */ /* 0x004fc8000ff1e0ff */
[----:B------:R-:W-:-:S03]  /*0090*/  UIADD3.X UR6, UPT, UPT, URZ, UR7, URZ, UP0, !UPT ;  /* 0x00000007ff067290 */ /* 0x000fc600087fe4ff */
[----:B------:R-:W2:Y:S08]  /*00a0*/  LDC.64 R2, c[0x0][0x380] ;  /* 0x0000e000ff027b82 */ /* 0x000eb00000000a00 */
[----:B------:R-:W4:Y:S08]  /*00b0*/  LDC.64 R4, c[0x0][0x390] ;  /* 0x0000e400ff047b82 */ /* 0x000f300000000a00 */
[----:B------:R-:W1:Y:S01]  /*00c0*/  S2UR UR4, SR_CTAID.X ;  /* 0x00000000000479c3 */ /* 0x000e620000002500 */
[----:B0-----:R-:W-:Y:S01]  /*00d0*/  IMAD R7, R7, UR10, R6 ;  /* 0x0000000a07077c24 */ /* 0x001fe2000f8e0206 */
[----:B------:R-:W-:Y:S01]  /*00e0*/  MOV R6, UR5 ;  /* 0x0000000500067c02 */ /* 0x000fe20008000f00 */
[----:B------:R-:W-:-:S02]  /*00f0*/  UMOV UR5, URZ ;  /* 0x000000ff00057c82 */ /* 0x000fc40008000000 */
[----:B--2---:R-:W-:-:S04]  /*0100*/  IMAD.WIDE.U32 R2, R7, 0x8, R2 ;  /* 0x0000000807027825 */ /* 0x004fc800078e0002 */
[----:B----4-:R-:W-:Y:S01]  /*0110*/  IMAD.WIDE.U32 R4, R7, 0x8, R4 ;  /* 0x0000000807047825 */ /* 0x010fe200078e0004 */
[----:B------:R-:W-:Y:S01]  /*0120*/  MOV R7, UR6 ;  /* 0x0000000600077c02 */ /* 0x000fe20008000f00 */
[----:B------:R-:W-:Y:S02]  /*0130*/  UMOV UR6, URZ ;  /* 0x000000ff00067c82 */ /* 0x000fe40008000000 */
[----:B-1----:R-:W-:Y:S01]  /*0140*/  IMAD R0, R0, UR4, R9 ;  /* 0x0000000400007c24 */ /* 0x002fe2000f8e0209 */
[----:B---3--:R-:W-:-:S06]  /*0150*/  UMOV UR4, URZ ;  /* 0x000000ff00047c82 */ /* 0x008fcc0008000000 */
.L_x_0:
[----:B-1----:R-:W2:Y:S04]  /*0160*/  LDG.E.64 R12, desc[UR8][R2.64] ;  /* 0x00000008020c7981 */ /* 0x002ea8000c1e1b00 */
[----:B------:R-:W3:Y:S04]  /*0170*/  LDG.E.64 R8, desc[UR8][R6.64+-0x20] ;  /* 0xffffe00806087981 */ /* 0x000ee8000c1e1b00 */
[----:B------:R-:W4:Y:S01]  /*0180*/  LDG.E.64 R10, desc[UR8][R4.64] ;  /* 0x00000008040a7981 */ /* 0x000f22000c1e1b00 */
[----:B--2---:R-:W-:Y:S01]  /*0190*/  IADD3 R18, P0, PT, R12, UR5, RZ ;  /* 0x000000050c127c10 */ /* 0x004fe2000ff1e0ff */
[----:B---3--:R-:W-:-:S03]  /*01a0*/  IMAD.WIDE R8, R0, 0x4, R8 ;  /* 0x0000000400087825 */ /* 0x008fc600078e0208 */
[----:B------:R-:W-:Y:S01]  /*01b0*/  IADD3.X R19, PT, PT, R13, UR6, RZ, P0, !PT ;  /* 0x000000060d137c10 */ /* 0x000fe200087fe4ff */
[----:B----4-:R-:W-:Y:S02]  /*01c0*/  IMAD.WIDE R10, R0, 0x4, R10 ;  /* 0x00000004000a7825 */ /* 0x010fe400078e020a */
[----:B------:R-:W2:Y:S04]  /*01d0*/  LDG.E R9, desc[UR8][R8.64] ;  /* 0x0000000808097981 */ /* 0x000ea8000c1e1900 */
[----:B------:R-:W2:Y:S04]  /*01e0*/  LDG.E R18, desc[UR8][R18.64] ;  /* 0x0000000812127981 */ /* 0x000ea8000c1e1900 */
[----:B------:R-:W3:Y:S01]  /*01f0*/  LDG.E R13, desc[UR8][R10.64] ;  /* 0x000000080a0d7981 */ /* 0x000ee2000c1e1900 */
[----:B--2---:R-:W-:-:S04]  /*0200*/  FADD R12, R18, R9 ;  /* 0x00000009120c7221 */ /* 0x004fc80000000000 */
[----:B---3--:R-:W-:-:S05]  /*0210*/  FADD R23, R12, R13 ;  /* 0x0000000d0c177221 */ /* 0x008fca0000000000 */
[----:B------:R0:W-:Y:S04]  /*0220*/  STG.E desc[UR8][R10.64], R23 ;  /* 0x000000170a007986 */ /* 0x0001e8000c101908 */
[----:B------:R-:W2:Y:S04]  /*0230*/  LDG.E.64 R12, desc[UR8][R2.64] ;  /* 0x00000008020c7981 */ /* 0x000ea8000c1e1b00 */
        /* <DEDUP_REMOVED lines=8> */
[----:B------:R-:W0:Y:S01]  /*02c0*/  LDG.E R9, desc[UR8][R16.64] ;  /* 0x0000000810097981 */ /* 0x000e22000c1e1900 */
[----:B--2---:R-:W-:-:S04]  /*02d0*/  FADD R8, R20, R15 ;  /* 0x0000000f14087221 */ /* 0x004fc80000000000 */
[----:B0-----:R-:W-:-:S05]  /*02e0*/  FADD R23, R8, R9 ;  /* 0x0000000908177221 */ /* 0x001fca0000000000 */
        /* <DEDUP_REMOVED lines=68> */
[----:B0-----:R-:W4:Y:S01]  /*0730*/  LDG.E.64 R16, desc[UR8][R4.64] ;  /* 0x0000000804107981 */ /* 0x001f22000c1e1b00 */
[----:B--2---:R-:W-:Y:S01]  /*0740*/  IADD3 R8, P0, PT, R8, UR5, RZ ;  /* 0x0000000508087c10 */ /* 0x004fe2000ff1e0ff */
[----:B---3--:R-:W-:-:S03]  /*0750*/  IMAD.WIDE R14, R0, 0x4, R14 ;  /* 0x00000004000e7825 */ /* 0x008fc600078e020e */
[----:B------:R-:W-:Y:S01]  /*0760*/  IADD3.X R9, PT, PT, R9, UR6, RZ, P0, !PT ;  /* 0x0000000609097c10 */ /* 0x000fe200087fe4ff */
[----:B----4-:R-:W-:Y:S02]  /*0770*/  IMAD.WIDE R16, R0, 0x4, R16 ;  /* 0x0000000400107825 */ /* 0x010fe400078e0210 */
[----:B------:R-:W2:Y:S04]  /*0780*/  LDG.E R15, desc[UR8][R14.64] ;  /* 0x000000080e0f7981 */ /* 0x000ea8000c1e1900 */
[----:B------:R-:W2:Y:S04]  /*0790*/  LDG.E R8, desc[UR8][R8.64+0x1c] ;  /* 0x00001c0808087981 */ /* 0x000ea8000c1e1900 */
[----:B------:R-:W3:Y:S01]  /*07a0*/  LDG.E R11, desc[UR8][R16.64] ;  /* 0x00000008100b7981 */ /* 0x000ee2000c1e1900 */
[----:B------:R-:W-:Y:S01]  /*07b0*/  UIADD3 UR5, UP0, UPT, UR5, 0x20, URZ ;  /* 0x0000002005057890 */ /* 0x000fe2000ff1e0ff */
[----:B------:R-:W-:Y:S01]  /*07c0*/  IADD3 R6, P0, PT, R6, 0x40, RZ ;  /* 0x0000004006067810 */ /* 0x000fe20007f1e0ff */
[----:B------:R-:W-:-:S02]  /*07d0*/  UIADD3 UR4, UPT, UPT, UR4, 0x8, URZ ;  /* 0x0000000804047890 */ /* 0x000fc4000fffe0ff */
[----:B------:R-:W-:Y:S01]  /*07e0*/  UIADD3.X UR6, UPT, UPT, URZ, UR6, URZ, UP0, !UPT ;  /* 0x00000006ff067290 */ /* 0x000fe200087fe4ff */
[----:B------:R-:W-:Y:S01]  /*07f0*/  IADD3.X R7, PT, PT, RZ, R7, RZ, P0, !PT ;  /* 0x00000007ff077210 */ /* 0x000fe200007fe4ff */
[----:B------:R-:W-:Y:S01]  /*0800*/  UISETP.NE.AND UP0, UPT, UR4, 0xc40, UPT ;  /* 0x00000c400400788c */ /* 0x000fe2000bf05270 */
[----:B--2---:R-:W-:-:S04]  /*0810*/  FADD R10, R8, R15 ;  /* 0x0000000f080a7221 */ /* 0x004fc80000000000 */
[----:B---3--:R-:W-:-:S05]  /*0820*/  FADD R11, R10, R11 ;  /* 0x0000000b0a0b7221 */ /* 0x008fca0000000000 */
[----:B------:R1:W-:Y:S01]  /*0830*/  STG.E desc[UR8][R16.64], R11 ;  /* 0x0000000b10007986 */ /* 0x0003e2000c101908 */
[----:B------:R-:W-:Y:S05]  /*0840*/  BRA.U UP0, `(.L_x_0) ;  /* 0xfffffff900447547 */ /* 0x000fea000b83ffff */
[----:B------:R-:W-:Y:S05]  /*0850*/  EXIT ;  /* 0x000000000000794d */ /* 0x000fea0003800000 */
.L_x_1:
[----:B------:R-:W-:-:S00]  /*0860*/  BRA `(.L_x_1) ;  /* 0xfffffffc00fc7947 */ /* 0x000fc0000383ffff */
[----:B------:R-:W-:-:S00]  /*0870*/  NOP ;  /* 0x0000000000007918 */ /* 0x000fc00000000000 */
        /* <DEDUP_REMOVED lines=8> */
.L_x_2:


//--------------------- .nv.shared.reserved.0     --------------------------
	.section	.nv.shared.reserved.0,"aw",@nobits
	.weak		__nv_reservedSMEM_offset_0_alias
	.size		__nv_reservedSMEM_offset_0_alias, 0, 64
	.other		__nv_reservedSMEM_offset_0_alias,@"STO_CUDA_RESERVED_SHARED STV_DEFAULT"
__nv_reservedSMEM_offset_0_alias:
	.zero		0
	.zero		64


//--------------------- .nv.constant0._Z14VectorMultiplyPPfS0_S0_ --------------------------
	.section	.nv.constant0._Z14VectorMultiplyPPfS0_S0_,"a",@progbits
	.sectionflags	@""
	.align	4
.nv.constant0._Z14VectorMultiplyPPfS0_S0_:
	.zero		920


//--------------------- SYMBOLS --------------------------

	.type		.nv.reservedSmem.offset0,@object
	.size		.nv.reservedSmem.offset0,0x4
